	.headerflags	@"EF_CUDA_TEXMODE_UNIFIED EF_CUDA_64BIT_ADDRESS EF_CUDA_ACCELERATORS EF_CUDA_SM90 EF_CUDA_VIRTUAL_SM(EF_CUDA_SM90)"
	.elftype	@"ET_EXEC"


//--------------------- .nv.info                  --------------------------
	.section	.nv.info,"",@"SHT_CUDA_INFO"
	.align	4


	//----- nvinfo : EIATTR_REGCOUNT
	.align		4
        /*0000*/ 	.byte	0x04, 0x2f
        /*0002*/ 	.short	(.L_1 - .L_0)
	.align		4
.L_0:
        /*0004*/ 	.word	index@(triton_poi_fused_neg_pow_sub_sum_0)
        /*0008*/ 	.word	0x00000014


	//----- nvinfo : EIATTR_MIN_STACK_SIZE
	.align		4
.L_1:
        /*000c*/ 	.byte	0x04, 0x12
        /*000e*/ 	.short	(.L_3 - .L_2)
	.align		4
.L_2:
        /*0010*/ 	.word	index@(triton_poi_fused_neg_pow_sub_sum_0)
        /*0014*/ 	.word	0x00000000


	//----- nvinfo : EIATTR_FRAME_SIZE
	.align		4
.L_3:
        /*0018*/ 	.byte	0x04, 0x11
        /*001a*/ 	.short	(.L_5 - .L_4)
	.align		4
.L_4:
        /*001c*/ 	.word	index@(triton_poi_fused_neg_pow_sub_sum_0)
        /*0020*/ 	.word	0x00000000


	//----- nvinfo : EIATTR_MIN_STACK_SIZE
	.align		4
.L_5:
        /*0024*/ 	.byte	0x04, 0x12
        /*0026*/ 	.short	(.L_7 - .L_6)
	.align		4
.L_6:
        /*0028*/ 	.word	index@(triton_poi_fused_neg_pow_sub_sum_0)
        /*002c*/ 	.word	0x00000000
.L_7:


//--------------------- .nv.info.triton_poi_fused_neg_pow_sub_sum_0 --------------------------
	.section	.nv.info.triton_poi_fused_neg_pow_sub_sum_0,"",@"SHT_CUDA_INFO"
	.sectionflags	@""
	.align	4


	//----- nvinfo : EIATTR_CUDA_API_VERSION
	.align		4
        /*0000*/ 	.byte	0x04, 0x37
        /*0002*/ 	.short	(.L_9 - .L_8)
.L_8:
        /*0004*/ 	.word	0x0000007c


	//----- nvinfo : EIATTR_KPARAM_INFO
	.align		4
.L_9:
        /*0008*/ 	.byte	0x04, 0x17
        /*000a*/ 	.short	(.L_11 - .L_10)
.L_10:
        /*000c*/ 	.word	0x00000000
        /*0010*/ 	.short	0x0003
        /*0012*/ 	.short	0x0018
        /*0014*/ 	.byte	0x00, 0xf0, 0x11, 0x00


	//----- nvinfo : EIATTR_KPARAM_INFO
	.align		4
.L_11:
        /*0018*/ 	.byte	0x04, 0x17
        /*001a*/ 	.short	(.L_13 - .L_12)
.L_12:
        /*001c*/ 	.word	0x00000000
        /*0020*/ 	.short	0x0002
        /*0022*/ 	.short	0x0010
        /*0024*/ 	.byte	0x00, 0xf4, 0x21, 0x00


	//----- nvinfo : EIATTR_KPARAM_INFO
	.align		4
.L_13:
        /*0028*/ 	.byte	0x04, 0x17
        /*002a*/ 	.short	(.L_15 - .L_14)
.L_14:
        /*002c*/ 	.word	0x00000000
        /*0030*/ 	.short	0x0001
        /*0032*/ 	.short	0x0008
        /*0034*/ 	.byte	0x00, 0xf4, 0x21, 0x00


	//----- nvinfo : EIATTR_KPARAM_INFO
	.align		4
.L_15:
        /*0038*/ 	.byte	0x04, 0x17
        /*003a*/ 	.short	(.L_17 - .L_16)
.L_16:
        /*003c*/ 	.word	0x00000000
        /*0040*/ 	.short	0x0000
        /*0042*/ 	.short	0x0000
        /*0044*/ 	.byte	0x00, 0xf4, 0x21, 0x00


	//----- nvinfo : EIATTR_SPARSE_MMA_MASK
	.align		4
.L_17:
        /*0048*/ 	.byte	0x03, 0x50
        /*004a*/ 	.short	0x0000


	//----- nvinfo : EIATTR_MAXREG_COUNT
	.align		4
        /*004c*/ 	.byte	0x03, 0x1b
        /*004e*/ 	.short	0x00ff


	//----- nvinfo : EIATTR_EXIT_INSTR_OFFSETS
	.align		4
        /*0050*/ 	.byte	0x04, 0x1c
        /*0052*/ 	.short	(.L_19 - .L_18)


	//   ....[0]....
.L_18:
        /*0054*/ 	.word	0x00000270


	//   ....[1]....
        /*0058*/ 	.word	0x00000290


	//----- nvinfo : EIATTR_REQNTID
	.align		4
.L_19:
        /*005c*/ 	.byte	0x04, 0x10
        /*005e*/ 	.short	(.L_21 - .L_20)
.L_20:
        /*0060*/ 	.word	0x00000020
        /*0064*/ 	.word	0x00000001
        /*0068*/ 	.word	0x00000001


	//----- nvinfo : EIATTR_CBANK_PARAM_SIZE
	.align		4
.L_21:
        /*006c*/ 	.byte	0x03, 0x19
        /*006e*/ 	.short	0x001c


	//----- nvinfo : EIATTR_PARAM_CBANK
	.align		4
        /*0070*/ 	.byte	0x04, 0x0a
        /*0072*/ 	.short	(.L_23 - .L_22)
	.align		4
.L_22:
        /*0074*/ 	.word	index@(.nv.constant0.triton_poi_fused_neg_pow_sub_sum_0)
        /*0078*/ 	.short	0x0210
        /*007a*/ 	.short	0x001c


	//----- nvinfo : EIATTR_SW_WAR
	.align		4
.L_23:
        /*007c*/ 	.byte	0x04, 0x36
        /*007e*/ 	.short	(.L_25 - .L_24)
.L_24:
        /*0080*/ 	.word	0x00000008
.L_25:


//--------------------- .nv.callgraph             --------------------------
	.section	.nv.callgraph,"",@"SHT_CUDA_CALLGRAPH"
	.align	4
	.sectionentsize	8
	.align		4
        /*0000*/ 	.word	0x00000000
	.align		4
        /*0004*/ 	.word	0xffffffff
	.align		4
        /*0008*/ 	.word	0x00000000
	.align		4
        /*000c*/ 	.word	0xfffffffe
	.align		4
        /*0010*/ 	.word	0x00000000
	.align		4
        /*0014*/ 	.word	0xfffffffd
	.align		4
        /*0018*/ 	.word	0x00000000
	.align		4
        /*001c*/ 	.word	0xfffffffc


//--------------------- .text.triton_poi_fused_neg_pow_sub_sum_0 --------------------------
	.section	.text.triton_poi_fused_neg_pow_sub_sum_0,"ax",@progbits
	.align	128
        .global         triton_poi_fused_neg_pow_sub_sum_0
        .type           triton_poi_fused_neg_pow_sub_sum_0,@function
        .size           triton_poi_fused_neg_pow_sub_sum_0,(.L_x_1 - triton_poi_fused_neg_pow_sub_sum_0)
        .other          triton_poi_fused_neg_pow_sub_sum_0,@"STO_CUDA_ENTRY STV_DEFAULT"
triton_poi_fused_neg_pow_sub_sum_0:
.text.triton_poi_fused_neg_pow_sub_sum_0:
[----:B------:R-:W0:Y:S02]  /*0000*/  LDC R1, c[0x0][0x28] ;  /* 0x00000a00ff017b82 */ /* 0x000e240000000800 */
[----:B------:R-:W1:Y:S01]  /*0010*/  S2R R14, SR_TID.X ;  /* 0x00000000000e7919 */ /* 0x000e620000002100 */
[----:B------:R-:W2:Y:S01]  /*0020*/  LDC.64 R2, c[0x0][0x210] ;  /* 0x00008400ff027b82 */ /* 0x000ea20000000a00 */
[----:B------:R-:W-:Y:S01]  /*0030*/  HFMA2.MMA R8, -RZ, RZ, 0, 0 ;  /* 0x00000000ff087435 */ /* 0x000fe200000001ff */
[----:B------:R-:W-:Y:S01]  /*0040*/  CS2R R12, SRZ ;  /* 0x00000000000c7805 */ /* 0x000fe2000001ff00 */
[----:B------:R-:W3:Y:S01]  /*0050*/  S2R R9, SR_CTAID.X ;  /* 0x0000000000097919 */ /* 0x000ee20000002500 */
[----:B------:R-:W-:Y:S01]  /*0060*/  CS2R R10, SRZ ;  /* 0x00000000000a7805 */ /* 0x000fe2000001ff00 */
[----:B------:R-:W-:-:S03]  /*0070*/  ULDC.64 UR4, c[0x0][0x208] ;  /* 0x0000820000047ab9 */ /* 0x000fc60000000a00 */
[----:B------:R-:W4:Y:S01]  /*0080*/  LDC.64 R4, c[0x0][0x218] ;  /* 0x00008600ff047b82 */ /* 0x000f220000000a00 */
[----:B------:R-:W-:Y:S01]  /*0090*/  HFMA2.MMA R15, -RZ, RZ, 0, 0 ;  /* 0x00000000ff0f7435 */ /* 0x000fe200000001ff */
[----:B-1----:R-:W-:-:S04]  /*00a0*/  LOP3.LUT R0, R14, 0xf, RZ, 0xc0, !PT ;  /* 0x0000000f0e007812 */ /* 0x002fc800078ec0ff */
[----:B---3--:R-:W-:Y:S02]  /*00b0*/  LEA R9, R9, R0, 0x4 ;  /* 0x0000000009097211 */ /* 0x008fe400078e20ff */
[----:B------:R-:W-:Y:S02]  /*00c0*/  MOV R0, RZ ;  /* 0x000000ff00007202 */ /* 0x000fe40000000f00 */
[C---:B------:R-:W-:Y:S02]  /*00d0*/  ISETP.GE.AND P0, PT, R9.reuse, 0x10, PT ;  /* 0x000000100900780c */ /* 0x040fe40003f06270 */
[----:B------:R-:W-:-:S05]  /*00e0*/  SHF.L.U32 R7, R9, 0x2, RZ ;  /* 0x0000000209077819 */ /* 0x000fca00000006ff */
[----:B--2---:R-:W-:-:S04]  /*00f0*/  IMAD.WIDE R2, R7, 0x4, R2 ;  /* 0x0000000407027825 */ /* 0x004fc800078e0202 */
[----:B----4-:R-:W-:Y:S02]  /*0100*/  IMAD.WIDE R4, R7, 0x4, R4 ;  /* 0x0000000407047825 */ /* 0x010fe400078e0204 */
[----:B------:R-:W2:Y:S01]  /*0110*/  @!P0 LDG.E.EL R8, desc[UR4][R2.64+0x4] ;  /* 0x0000040402088981 */ /* 0x000ea2000c2e1900 */
[----:B------:R-:W-:Y:S01]  /*0120*/  MOV R17, RZ ;  /* 0x000000ff00117202 */ /* 0x000fe20000000f00 */
[----:B------:R-:W1:Y:S02]  /*0130*/  LDC.64 R6, c[0x0][0x220] ;  /* 0x00008800ff067b82 */ /* 0x000e640000000a00 */
[----:B------:R-:W2:Y:S04]  /*0140*/  @!P0 LDG.E.EL R13, desc[UR4][R4.64+0x4] ;  /* 0x00000404040d8981 */ /* 0x000ea8000c2e1900 */
[----:B------:R-:W3:Y:S04]  /*0150*/  @!P0 LDG.E.EL R0, desc[UR4][R2.64] ;  /* 0x0000000402008981 */ /* 0x000ee8000c2e1900 */
[----:B------:R-:W3:Y:S04]  /*0160*/  @!P0 LDG.E.EL R11, desc[UR4][R4.64] ;  /* 0x00000004040b8981 */ /* 0x000ee8000c2e1900 */
[----:B------:R-:W4:Y:S04]  /*0170*/  @!P0 LDG.E.EL R10, desc[UR4][R2.64+0x8] ;  /* 0x00000804020a8981 */ /* 0x000f28000c2e1900 */
[----:B------:R-:W4:Y:S04]  /*0180*/  @!P0 LDG.E.EL R15, desc[UR4][R4.64+0x8] ;  /* 0x00000804040f8981 */ /* 0x000f28000c2e1900 */
[----:B------:R1:W5:Y:S04]  /*0190*/  @!P0 LDG.E.EL R12, desc[UR4][R2.64+0xc] ;  /* 0x00000c04020c8981 */ /* 0x000368000c2e1900 */
[----:B------:R-:W5:Y:S01]  /*01a0*/  @!P0 LDG.E.EL R17, desc[UR4][R4.64+0xc] ;  /* 0x00000c0404118981 */ /* 0x000f62000c2e1900 */
[----:B------:R-:W-:-:S04]  /*01b0*/  LOP3.LUT P0, RZ, R14, 0x10, RZ, 0xc0, !PT ;  /* 0x000000100eff7812 */ /* 0x000fc8000780c0ff */
[C---:B------:R-:W-:Y:S01]  /*01c0*/  ISETP.LT.AND P0, PT, R9.reuse, 0x10, !P0 ;  /* 0x000000100900780c */ /* 0x040fe20004701270 */
[----:B-1----:R-:W-:-:S04]  /*01d0*/  IMAD.WIDE R2, R9, 0x4, R6 ;  /* 0x0000000409027825 */ /* 0x002fc800078e0206 */
[----:B--2---:R-:W-:Y:S01]  /*01e0*/  FADD R8, -R13, R8 ;  /* 0x000000080d087221 */ /* 0x004fe20000000100 */
[----:B---3--:R-:W-:-:S03]  /*01f0*/  FADD R0, -R11, R0 ;  /* 0x000000000b007221 */ /* 0x008fc60000000100 */
[----:B------:R-:W-:-:S04]  /*0200*/  FMUL R11, R8, R8 ;  /* 0x00000008080b7220 */ /* 0x000fc80000400000 */
[----:B------:R-:W-:Y:S01]  /*0210*/  FFMA R11, R0, R0, R11 ;  /* 0x00000000000b7223 */ /* 0x000fe2000000000b */
[----:B----4-:R-:W-:-:S04]  /*0220*/  FADD R10, -R15, R10 ;  /* 0x0000000a0f0a7221 */ /* 0x010fc80000000100 */
[----:B------:R-:W-:Y:S01]  /*0230*/  FFMA R11, R10, R10, R11 ;  /* 0x0000000a0a0b7223 */ /* 0x000fe2000000000b */
[----:B-----5:R-:W-:-:S04]  /*0240*/  FADD R12, -R17, R12 ;  /* 0x0000000c110c7221 */ /* 0x020fc80000000100 */
[----:B------:R-:W-:-:S04]  /*0250*/  FFMA R11, R12, R12, R11 ;  /* 0x0000000c0c0b7223 */ /* 0x000fc8000000000b */
[----:B------:R-:W-:Y:S01]  /*0260*/  FADD R11, RZ, -R11 ;  /* 0x8000000bff0b7221 */ /* 0x000fe20000000000 */
[----:B------:R-:W-:Y:S06]  /*0270*/  @!P0 EXIT ;  /* 0x000000000000894d */ /* 0x000fec0003800000 */
[----:B------:R-:W-:Y:S01]  /*0280*/  STG.E desc[UR4][R2.64], R11 ;  /* 0x0000000b02007986 */ /* 0x000fe2000c101904 */
[----:B------:R-:W-:Y:S05]  /*0290*/  EXIT ;  /* 0x000000000000794d */ /* 0x000fea0003800000 */
.L_x_0:
[----:B------:R-:W-:-:S00]  /*02a0*/  BRA `(.L_x_0) ;  /* 0xfffffffc00fc7947 */ /* 0x000fc0000383ffff */
[----:B------:R-:W-:-:S00]  /*02b0*/  NOP ;  /* 0x0000000000007918 */ /* 0x000fc00000000000 */
        /* <DEDUP_REMOVED lines=12> */
.L_x_1:


//--------------------- .nv.constant0.triton_poi_fused_neg_pow_sub_sum_0 --------------------------
	.section	.nv.constant0.triton_poi_fused_neg_pow_sub_sum_0,"a",@progbits
	.sectionflags	@""
	.align	4
.nv.constant0.triton_poi_fused_neg_pow_sub_sum_0:
	.zero		556
